//
// Generated by NVIDIA NVVM Compiler
//
// Compiler Build ID: CL-36424714
// Cuda compilation tools, release 13.0, V13.0.88
// Based on NVVM 20.0.0
//

.version 9.0
.target sm_100
.address_size 64

	// .globl	_Z20matmul_tiled_studentPKfS0_Pfiii
// _ZZ20matmul_tiled_studentPKfS0_PfiiiE2As has been demoted
// _ZZ20matmul_tiled_studentPKfS0_PfiiiE2Bs has been demoted

.visible .entry _Z20matmul_tiled_studentPKfS0_Pfiii(
	.param .u64 .ptr .align 1 _Z20matmul_tiled_studentPKfS0_Pfiii_param_0,
	.param .u64 .ptr .align 1 _Z20matmul_tiled_studentPKfS0_Pfiii_param_1,
	.param .u64 .ptr .align 1 _Z20matmul_tiled_studentPKfS0_Pfiii_param_2,
	.param .u32 _Z20matmul_tiled_studentPKfS0_Pfiii_param_3,
	.param .u32 _Z20matmul_tiled_studentPKfS0_Pfiii_param_4,
	.param .u32 _Z20matmul_tiled_studentPKfS0_Pfiii_param_5
)
{
	.reg .pred 	%p<5>;
	.reg .b32 	%r<60>;
	.reg .b32 	%f<163>;
	.reg .b64 	%rd<26>;
	// demoted variable
	.shared .align 4 .b8 _ZZ20matmul_tiled_studentPKfS0_PfiiiE2As[1024];
	// demoted variable
	.shared .align 4 .b8 _ZZ20matmul_tiled_studentPKfS0_PfiiiE2Bs[1024];
	ld.param.u32 	%r23, [_Z20matmul_tiled_studentPKfS0_Pfiii_param_4];
	ld.param.u32 	%r24, [_Z20matmul_tiled_studentPKfS0_Pfiii_param_5];
	mov.u32 	%r25, %ctaid.y;
	shl.b32 	%r26, %r25, 4;
	mov.u32 	%r1, %tid.y;
	add.s32 	%r2, %r26, %r1;
	mov.u32 	%r27, %ctaid.x;
	shl.b32 	%r3, %r27, 4;
	mov.u32 	%r4, %tid.x;
	add.s32 	%r5, %r3, %r4;
	setp.lt.s32 	%p1, %r23, 1;
	mov.f32 	%f162, 0f00000000;
	@%p1 bra 	$L__BB0_7;
	add.s32 	%r6, %r23, 15;
	mad.lo.s32 	%r7, %r23, %r2, %r4;
	shl.b32 	%r29, %r1, 6;
	mov.u32 	%r30, _ZZ20matmul_tiled_studentPKfS0_PfiiiE2As;
	add.s32 	%r8, %r30, %r29;
	mov.u32 	%r31, _ZZ20matmul_tiled_studentPKfS0_PfiiiE2Bs;
	add.s32 	%r32, %r31, %r29;
	shl.b32 	%r33, %r4, 2;
	add.s32 	%r9, %r32, %r33;
	setp.lt.u32 	%p2, %r23, 17;
	mov.f32 	%f162, 0f00000000;
	mov.b32 	%r59, 0;
	@%p2 bra 	$L__BB0_5;
	shr.u32 	%r34, %r6, 4;
	and.b32  	%r35, %r34, 134217726;
	neg.s32 	%r58, %r35;
	add.s32 	%r36, %r1, 16;
	mad.lo.s32 	%r37, %r24, %r36, %r4;
	add.s32 	%r56, %r37, %r3;
	mad.lo.s32 	%r38, %r1, %r24, %r4;
	add.s32 	%r55, %r38, %r3;
	mov.f32 	%f162, 0f00000000;
	mov.u32 	%r57, %r7;
$L__BB0_3:
	ld.param.u64 	%rd23, [_Z20matmul_tiled_studentPKfS0_Pfiii_param_1];
	ld.param.u64 	%rd21, [_Z20matmul_tiled_studentPKfS0_Pfiii_param_0];
	cvta.to.global.u64 	%rd4, %rd21;
	mul.wide.s32 	%rd5, %r57, 4;
	add.s64 	%rd6, %rd4, %rd5;
	ld.global.nc.f32 	%f11, [%rd6];
	add.s32 	%r41, %r8, %r33;
	st.shared.f32 	[%r41], %f11;
	cvta.to.global.u64 	%rd7, %rd23;
	mul.wide.s32 	%rd8, %r55, 4;
	add.s64 	%rd9, %rd7, %rd8;
	ld.global.nc.f32 	%f12, [%rd9];
	st.shared.f32 	[%r9], %f12;
	bar.sync 	0;
	ld.shared.f32 	%f13, [%r8];
	add.s32 	%r43, %r31, %r33;
	ld.shared.f32 	%f14, [%r43];
	fma.rn.f32 	%f15, %f13, %f14, %f162;
	ld.shared.f32 	%f16, [%r8+4];
	ld.shared.f32 	%f17, [%r43+64];
	fma.rn.f32 	%f18, %f16, %f17, %f15;
	ld.shared.f32 	%f19, [%r8+8];
	ld.shared.f32 	%f20, [%r43+128];
	fma.rn.f32 	%f21, %f19, %f20, %f18;
	ld.shared.f32 	%f22, [%r8+12];
	ld.shared.f32 	%f23, [%r43+192];
	fma.rn.f32 	%f24, %f22, %f23, %f21;
	ld.shared.f32 	%f25, [%r8+16];
	ld.shared.f32 	%f26, [%r43+256];
	fma.rn.f32 	%f27, %f25, %f26, %f24;
	ld.shared.f32 	%f28, [%r8+20];
	ld.shared.f32 	%f29, [%r43+320];
	fma.rn.f32 	%f30, %f28, %f29, %f27;
	ld.shared.f32 	%f31, [%r8+24];
	ld.shared.f32 	%f32, [%r43+384];
	fma.rn.f32 	%f33, %f31, %f32, %f30;
	ld.shared.f32 	%f34, [%r8+28];
	ld.shared.f32 	%f35, [%r43+448];
	fma.rn.f32 	%f36, %f34, %f35, %f33;
	ld.shared.f32 	%f37, [%r8+32];
	ld.shared.f32 	%f38, [%r43+512];
	fma.rn.f32 	%f39, %f37, %f38, %f36;
	ld.shared.f32 	%f40, [%r8+36];
	ld.shared.f32 	%f41, [%r43+576];
	fma.rn.f32 	%f42, %f40, %f41, %f39;
	ld.shared.f32 	%f43, [%r8+40];
	ld.shared.f32 	%f44, [%r43+640];
	fma.rn.f32 	%f45, %f43, %f44, %f42;
	ld.shared.f32 	%f46, [%r8+44];
	ld.shared.f32 	%f47, [%r43+704];
	fma.rn.f32 	%f48, %f46, %f47, %f45;
	ld.shared.f32 	%f49, [%r8+48];
	ld.shared.f32 	%f50, [%r43+768];
	fma.rn.f32 	%f51, %f49, %f50, %f48;
	ld.shared.f32 	%f52, [%r8+52];
	ld.shared.f32 	%f53, [%r43+832];
	fma.rn.f32 	%f54, %f52, %f53, %f51;
	ld.shared.f32 	%f55, [%r8+56];
	ld.shared.f32 	%f56, [%r43+896];
	fma.rn.f32 	%f57, %f55, %f56, %f54;
	ld.shared.f32 	%f58, [%r8+60];
	ld.shared.f32 	%f59, [%r43+960];
	fma.rn.f32 	%f60, %f58, %f59, %f57;
	bar.sync 	0;
	ld.global.nc.f32 	%f61, [%rd6+64];
	st.shared.f32 	[%r41], %f61;
	mul.wide.s32 	%rd10, %r56, 4;
	add.s64 	%rd11, %rd7, %rd10;
	ld.global.nc.f32 	%f62, [%rd11];
	st.shared.f32 	[%r9], %f62;
	bar.sync 	0;
	ld.shared.f32 	%f63, [%r8];
	ld.shared.f32 	%f64, [%r43];
	fma.rn.f32 	%f65, %f63, %f64, %f60;
	ld.shared.f32 	%f66, [%r8+4];
	ld.shared.f32 	%f67, [%r43+64];
	fma.rn.f32 	%f68, %f66, %f67, %f65;
	ld.shared.f32 	%f69, [%r8+8];
	ld.shared.f32 	%f70, [%r43+128];
	fma.rn.f32 	%f71, %f69, %f70, %f68;
	ld.shared.f32 	%f72, [%r8+12];
	ld.shared.f32 	%f73, [%r43+192];
	fma.rn.f32 	%f74, %f72, %f73, %f71;
	ld.shared.f32 	%f75, [%r8+16];
	ld.shared.f32 	%f76, [%r43+256];
	fma.rn.f32 	%f77, %f75, %f76, %f74;
	ld.shared.f32 	%f78, [%r8+20];
	ld.shared.f32 	%f79, [%r43+320];
	fma.rn.f32 	%f80, %f78, %f79, %f77;
	ld.shared.f32 	%f81, [%r8+24];
	ld.shared.f32 	%f82, [%r43+384];
	fma.rn.f32 	%f83, %f81, %f82, %f80;
	ld.shared.f32 	%f84, [%r8+28];
	ld.shared.f32 	%f85, [%r43+448];
	fma.rn.f32 	%f86, %f84, %f85, %f83;
	ld.shared.f32 	%f87, [%r8+32];
	ld.shared.f32 	%f88, [%r43+512];
	fma.rn.f32 	%f89, %f87, %f88, %f86;
	ld.shared.f32 	%f90, [%r8+36];
	ld.shared.f32 	%f91, [%r43+576];
	fma.rn.f32 	%f92, %f90, %f91, %f89;
	ld.shared.f32 	%f93, [%r8+40];
	ld.shared.f32 	%f94, [%r43+640];
	fma.rn.f32 	%f95, %f93, %f94, %f92;
	ld.shared.f32 	%f96, [%r8+44];
	ld.shared.f32 	%f97, [%r43+704];
	fma.rn.f32 	%f98, %f96, %f97, %f95;
	ld.shared.f32 	%f99, [%r8+48];
	ld.shared.f32 	%f100, [%r43+768];
	fma.rn.f32 	%f101, %f99, %f100, %f98;
	ld.shared.f32 	%f102, [%r8+52];
	ld.shared.f32 	%f103, [%r43+832];
	fma.rn.f32 	%f104, %f102, %f103, %f101;
	ld.shared.f32 	%f105, [%r8+56];
	ld.shared.f32 	%f106, [%r43+896];
	fma.rn.f32 	%f107, %f105, %f106, %f104;
	ld.shared.f32 	%f108, [%r8+60];
	ld.shared.f32 	%f109, [%r43+960];
	fma.rn.f32 	%f162, %f108, %f109, %f107;
	bar.sync 	0;
	add.s32 	%r58, %r58, 2;
	add.s32 	%r57, %r57, 32;
	shl.b32 	%r44, %r24, 5;
	add.s32 	%r56, %r56, %r44;
	add.s32 	%r55, %r55, %r44;
	setp.ne.s32 	%p3, %r58, 0;
	@%p3 bra 	$L__BB0_3;
	and.b32  	%r59, %r6, 2147483616;
$L__BB0_5:
	and.b32  	%r45, %r6, 16;
	setp.eq.s32 	%p4, %r45, 0;
	@%p4 bra 	$L__BB0_7;
	ld.param.u64 	%rd24, [_Z20matmul_tiled_studentPKfS0_Pfiii_param_1];
	ld.param.u64 	%rd22, [_Z20matmul_tiled_studentPKfS0_Pfiii_param_0];
	add.s32 	%r46, %r59, %r1;
	add.s32 	%r47, %r7, %r59;
	cvta.to.global.u64 	%rd12, %rd22;
	mul.wide.s32 	%rd13, %r47, 4;
	add.s64 	%rd14, %rd12, %rd13;
	ld.global.nc.f32 	%f110, [%rd14];
	add.s32 	%r50, %r8, %r33;
	st.shared.f32 	[%r50], %f110;
	mad.lo.s32 	%r51, %r46, %r24, %r5;
	cvta.to.global.u64 	%rd15, %rd24;
	mul.wide.s32 	%rd16, %r51, 4;
	add.s64 	%rd17, %rd15, %rd16;
	ld.global.nc.f32 	%f111, [%rd17];
	st.shared.f32 	[%r9], %f111;
	bar.sync 	0;
	ld.shared.f32 	%f112, [%r8];
	add.s32 	%r53, %r31, %r33;
	ld.shared.f32 	%f113, [%r53];
	fma.rn.f32 	%f114, %f112, %f113, %f162;
	ld.shared.f32 	%f115, [%r8+4];
	ld.shared.f32 	%f116, [%r53+64];
	fma.rn.f32 	%f117, %f115, %f116, %f114;
	ld.shared.f32 	%f118, [%r8+8];
	ld.shared.f32 	%f119, [%r53+128];
	fma.rn.f32 	%f120, %f118, %f119, %f117;
	ld.shared.f32 	%f121, [%r8+12];
	ld.shared.f32 	%f122, [%r53+192];
	fma.rn.f32 	%f123, %f121, %f122, %f120;
	ld.shared.f32 	%f124, [%r8+16];
	ld.shared.f32 	%f125, [%r53+256];
	fma.rn.f32 	%f126, %f124, %f125, %f123;
	ld.shared.f32 	%f127, [%r8+20];
	ld.shared.f32 	%f128, [%r53+320];
	fma.rn.f32 	%f129, %f127, %f128, %f126;
	ld.shared.f32 	%f130, [%r8+24];
	ld.shared.f32 	%f131, [%r53+384];
	fma.rn.f32 	%f132, %f130, %f131, %f129;
	ld.shared.f32 	%f133, [%r8+28];
	ld.shared.f32 	%f134, [%r53+448];
	fma.rn.f32 	%f135, %f133, %f134, %f132;
	ld.shared.f32 	%f136, [%r8+32];
	ld.shared.f32 	%f137, [%r53+512];
	fma.rn.f32 	%f138, %f136, %f137, %f135;
	ld.shared.f32 	%f139, [%r8+36];
	ld.shared.f32 	%f140, [%r53+576];
	fma.rn.f32 	%f141, %f139, %f140, %f138;
	ld.shared.f32 	%f142, [%r8+40];
	ld.shared.f32 	%f143, [%r53+640];
	fma.rn.f32 	%f144, %f142, %f143, %f141;
	ld.shared.f32 	%f145, [%r8+44];
	ld.shared.f32 	%f146, [%r53+704];
	fma.rn.f32 	%f147, %f145, %f146, %f144;
	ld.shared.f32 	%f148, [%r8+48];
	ld.shared.f32 	%f149, [%r53+768];
	fma.rn.f32 	%f150, %f148, %f149, %f147;
	ld.shared.f32 	%f151, [%r8+52];
	ld.shared.f32 	%f152, [%r53+832];
	fma.rn.f32 	%f153, %f151, %f152, %f150;
	ld.shared.f32 	%f154, [%r8+56];
	ld.shared.f32 	%f155, [%r53+896];
	fma.rn.f32 	%f156, %f154, %f155, %f153;
	ld.shared.f32 	%f157, [%r8+60];
	ld.shared.f32 	%f158, [%r53+960];
	fma.rn.f32 	%f162, %f157, %f158, %f156;
	bar.sync 	0;
$L__BB0_7:
	ld.param.u64 	%rd25, [_Z20matmul_tiled_studentPKfS0_Pfiii_param_2];
	cvta.to.global.u64 	%rd18, %rd25;
	mad.lo.s32 	%r54, %r24, %r2, %r5;
	mul.wide.s32 	%rd19, %r54, 4;
	add.s64 	%rd20, %rd18, %rd19;
	st.global.f32 	[%rd20], %f162;
	ret;

}


// ===== COMPILED SASS (sm_100) =====

	.target	sm_100

	.elftype	@"ET_EXEC"


//--------------------- .note.nv.tkinfo           --------------------------
	.section	.note.nv.tkinfo,"",@"SHT_NOTE"
	.sectionflags	@"SHF_NOTE_NV_TKINFO"
	.tkinfo
        /*0018*/ 	.word	0x00000002
        /*0030*/ 	.string	""
        /*0030*/ 	.string	"ptxas"
        /*0030*/ 	.string	"Cuda compilation tools, release 13.0, V13.0.88"
        /*0030*/ 	.string	"Build cuda_13.0.r13.0/compiler.36424714_0"
        /*0030*/ 	.string	"-arch sm_100 -m 64 "



//--------------------- .note.nv.cuinfo           --------------------------
	.section	.note.nv.cuinfo,"",@"SHT_NOTE"
	.sectionflags	@"SHF_NOTE_NV_CUINFO"
        /*0018*/ 	.short	0x0002
        /*001a*/ 	.short	0x0064
        /*001c*/ 	.short	0x0082
	.zero		2


//--------------------- .nv.info                  --------------------------
	.section	.nv.info,"",@"SHT_CUDA_INFO"
	.align	4


	//----- nvinfo : EIATTR_REGCOUNT
	.align		4
        /*0000*/ 	.byte	0x04, 0x2f
        /*0002*/ 	.short	(.L_1 - .L_0)
	.align		4
.L_0:
        /*0004*/ 	.word	index@(_Z20matmul_tiled_studentPKfS0_Pfiii)
        /*0008*/ 	.word	0x00000020


	//----- nvinfo : EIATTR_FRAME_SIZE
	.align		4
.L_1:
        /*000c*/ 	.byte	0x04, 0x11
        /*000e*/ 	.short	(.L_3 - .L_2)
	.align		4
.L_2:
        /*0010*/ 	.word	index@(_Z20matmul_tiled_studentPKfS0_Pfiii)
        /*0014*/ 	.word	0x00000000


	//----- nvinfo : EIATTR_MIN_STACK_SIZE
	.align		4
.L_3:
        /*0018*/ 	.byte	0x04, 0x12
        /*001a*/ 	.short	(.L_5 - .L_4)
	.align		4
.L_4:
        /*001c*/ 	.word	index@(_Z20matmul_tiled_studentPKfS0_Pfiii)
        /*0020*/ 	.word	0x00000000
.L_5:


//--------------------- .nv.compat                --------------------------
	.section	.nv.compat,"",@"SHT_CUDA_COMPAT_INFO"
	.align	4
        /*0000*/ 	.byte	0x02, 0x09, 0x00, 0x00, 0x02, 0x02, 0x01, 0x00, 0x02, 0x05, 0x05, 0x00, 0x03, 0x07, 0x01, 0x01
        /*0010*/ 	.byte	0x02, 0x03, 0x00, 0x00, 0x02, 0x06, 0x01, 0x00, 0x04, 0x0b, 0x08, 0x00, 0x09, 0x00, 0x00, 0x00
        /*0020*/ 	.byte	0x00, 0x00, 0x00, 0x00


//--------------------- .nv.info._Z20matmul_tiled_studentPKfS0_Pfiii --------------------------
	.section	.nv.info._Z20matmul_tiled_studentPKfS0_Pfiii,"",@"SHT_CUDA_INFO"
	.sectionflags	@""
	.align	4


	//----- nvinfo : EIATTR_CUDA_API_VERSION
	.align		4
        /*0000*/ 	.byte	0x04, 0x37
        /*0002*/ 	.short	(.L_7 - .L_6)
.L_6:
        /*0004*/ 	.word	0x00000082


	//----- nvinfo : EIATTR_KPARAM_INFO
	.align		4
.L_7:
        /*0008*/ 	.byte	0x04, 0x17
        /*000a*/ 	.short	(.L_9 - .L_8)
.L_8:
        /*000c*/ 	.word	0x00000000
        /*0010*/ 	.short	0x0005
        /*0012*/ 	.short	0x0020
        /*0014*/ 	.byte	0x00, 0xf0, 0x11, 0x00


	//----- nvinfo : EIATTR_KPARAM_INFO
	.align		4
.L_9:
        /*0018*/ 	.byte	0x04, 0x17
        /*001a*/ 	.short	(.L_11 - .L_10)
.L_10:
        /*001c*/ 	.word	0x00000000
        /*0020*/ 	.short	0x0004
        /*0022*/ 	.short	0x001c
        /*0024*/ 	.byte	0x00, 0xf0, 0x11, 0x00


	//----- nvinfo : EIATTR_KPARAM_INFO
	.align		4
.L_11:
        /*0028*/ 	.byte	0x04, 0x17
        /*002a*/ 	.short	(.L_13 - .L_12)
.L_12:
        /*002c*/ 	.word	0x00000000
        /*0030*/ 	.short	0x0003
        /*0032*/ 	.short	0x0018
        /*0034*/ 	.byte	0x00, 0xf0, 0x11, 0x00


	//----- nvinfo : EIATTR_KPARAM_INFO
	.align		4
.L_13:
        /*0038*/ 	.byte	0x04, 0x17
        /*003a*/ 	.short	(.L_15 - .L_14)
.L_14:
        /*003c*/ 	.word	0x00000000
        /*0040*/ 	.short	0x0002
        /*0042*/ 	.short	0x0010
        /*0044*/ 	.byte	0x00, 0xf5, 0x21, 0x00


	//----- nvinfo : EIATTR_KPARAM_INFO
	.align		4
.L_15:
        /*0048*/ 	.byte	0x04, 0x17
        /*004a*/ 	.short	(.L_17 - .L_16)
.L_16:
        /*004c*/ 	.word	0x00000000
        /*0050*/ 	.short	0x0001
        /*0052*/ 	.short	0x0008
        /*0054*/ 	.byte	0x00, 0xf5, 0x21, 0x00


	//----- nvinfo : EIATTR_KPARAM_INFO
	.align		4
.L_17:
        /*0058*/ 	.byte	0x04, 0x17
        /*005a*/ 	.short	(.L_19 - .L_18)
.L_18:
        /*005c*/ 	.word	0x00000000
        /*0060*/ 	.short	0x0000
        /*0062*/ 	.short	0x0000
        /*0064*/ 	.byte	0x00, 0xf5, 0x21, 0x00


	//----- nvinfo : EIATTR_SPARSE_MMA_MASK
	.align		4
.L_19:
        /*0068*/ 	.byte	0x03, 0x50
        /*006a*/ 	.short	0x0000


	//----- nvinfo : EIATTR_MAXREG_COUNT
	.align		4
        /*006c*/ 	.byte	0x03, 0x1b
        /*006e*/ 	.short	0x00ff


	//----- nvinfo : EIATTR_NUM_BARRIERS
	.align		4
        /*0070*/ 	.byte	0x02, 0x4c
        /*0072*/ 	.byte	0x01
	.zero		1


	//----- nvinfo : EIATTR_MERCURY_ISA_VERSION
	.align		4
        /*0074*/ 	.byte	0x03, 0x5f
        /*0076*/ 	.short	0x0101


	//----- nvinfo : EIATTR_VRC_CTA_INIT_COUNT
	.align		4
        /*0078*/ 	.byte	0x02, 0x4a
	.zero		1
	.zero		1


	//----- nvinfo : EIATTR_EXIT_INSTR_OFFSETS
	.align		4
        /*007c*/ 	.byte	0x04, 0x1c
        /*007e*/ 	.short	(.L_21 - .L_20)


	//   ....[0]....
.L_20:
        /*0080*/ 	.word	0x00000c20


	//----- nvinfo : EIATTR_CBANK_PARAM_SIZE
	.align		4
.L_21:
        /*0084*/ 	.byte	0x03, 0x19
        /*0086*/ 	.short	0x0024


	//----- nvinfo : EIATTR_PARAM_CBANK
	.align		4
        /*0088*/ 	.byte	0x04, 0x0a
        /*008a*/ 	.short	(.L_23 - .L_22)
	.align		4
.L_22:
        /*008c*/ 	.word	index@(.nv.constant0._Z20matmul_tiled_studentPKfS0_Pfiii)
        /*0090*/ 	.short	0x0380
        /*0092*/ 	.short	0x0024


	//----- nvinfo : EIATTR_SW_WAR
	.align		4
.L_23:
        /*0094*/ 	.byte	0x04, 0x36
        /*0096*/ 	.short	(.L_25 - .L_24)
.L_24:
        /*0098*/ 	.word	0x00000008
.L_25:


//--------------------- .nv.callgraph             --------------------------
	.section	.nv.callgraph,"",@"SHT_CUDA_CALLGRAPH"
	.align	4
	.sectionentsize	8
	.align		4
        /*0000*/ 	.word	0x00000000
	.align		4
        /*0004*/ 	.word	0xffffffff
	.align		4
        /*0008*/ 	.word	0x00000000
	.align		4
        /*000c*/ 	.word	0xfffffffe
	.align		4
        /*0010*/ 	.word	0x00000000
	.align		4
        /*0014*/ 	.word	0xfffffffd
	.align		4
        /*0018*/ 	.word	0x00000000
	.align		4
        /*001c*/ 	.word	0xfffffffc


//--------------------- .text._Z20matmul_tiled_studentPKfS0_Pfiii --------------------------
	.section	.text._Z20matmul_tiled_studentPKfS0_Pfiii,"ax",@progbits
	.align	128
        .global         _Z20matmul_tiled_studentPKfS0_Pfiii
        .type           _Z20matmul_tiled_studentPKfS0_Pfiii,@function
        .size           _Z20matmul_tiled_studentPKfS0_Pfiii,(.L_x_4 - _Z20matmul_tiled_studentPKfS0_Pfiii)
        .other          _Z20matmul_tiled_studentPKfS0_Pfiii,@"STO_CUDA_ENTRY STV_DEFAULT"
_Z20matmul_tiled_studentPKfS0_Pfiii:
.text._Z20matmul_tiled_studentPKfS0_Pfiii:
[----:B------:R-:W-:Y:S01]  /*0000*/  LDC R1, c[0x0][0x37c] ;  /* 0x0000df00ff017b82 */ /* 0x000fe20000000800 */
[----:B------:R-:W0:Y:S01]  /*0010*/  S2R R5, SR_CTAID.Y ;  /* 0x0000000000057919 */ /* 0x000e220000002600 */
[----:B------:R-:W1:Y:S01]  /*0020*/  LDCU UR10, c[0x0][0x39c] ;  /* 0x00007380ff0a77ac */ /* 0x000e620008000800 */
[----:B------:R-:W-:Y:S01]  /*0030*/  HFMA2 R27, -RZ, RZ, 0, 0 ;  /* 0x00000000ff1b7431 */ /* 0x000fe200000001ff */
[----:B------:R-:W0:Y:S01]  /*0040*/  S2R R0, SR_TID.Y ;  /* 0x0000000000007919 */ /* 0x000e220000002200 */
[----:B------:R-:W2:Y:S01]  /*0050*/  LDCU.64 UR8, c[0x0][0x358] ;  /* 0x00006b00ff0877ac */ /* 0x000ea20008000a00 */
[----:B------:R-:W3:Y:S01]  /*0060*/  S2R R8, SR_CTAID.X ;  /* 0x0000000000087919 */ /* 0x000ee20000002500 */
[----:B------:R-:W3:Y:S01]  /*0070*/  S2R R3, SR_TID.X ;  /* 0x0000000000037919 */ /* 0x000ee20000002100 */
[----:B-1----:R-:W-:Y:S01]  /*0080*/  UISETP.GE.AND UP0, UPT, UR10, 0x1, UPT ;  /* 0x000000010a00788c */ /* 0x002fe2000bf06270 */
[----:B0-----:R-:W-:Y:S02]  /*0090*/  LEA R20, R5, R0, 0x4 ;  /* 0x0000000005147211 */ /* 0x001fe400078e20ff */
[----:B---3--:R-:W-:-:S06]  /*00a0*/  LEA R19, R8, R3, 0x4 ;  /* 0x0000000308137211 */ /* 0x008fcc00078e20ff */
[----:B--2---:R-:W-:Y:S05]  /*00b0*/  BRA.U !UP0, `(.L_x_0) ;  /* 0x0000000908c47547 */ /* 0x004fea000b800000 */
[----:B------:R-:W0:Y:S01]  /*00c0*/  S2UR UR6, SR_CgaCtaId ;  /* 0x00000000000679c3 */ /* 0x000e220000008800 */
[----:B------:R-:W-:Y:S01]  /*00d0*/  UMOV UR4, 0x400 ;  /* 0x0000040000047882 */ /* 0x000fe20000000000 */
[----:B------:R-:W-:Y:S02]  /*00e0*/  UISETP.GE.U32.AND UP0, UPT, UR10, 0x11, UPT ;  /* 0x000000110a00788c */ /* 0x000fe4000bf06070 */
[----:B------:R-:W-:Y:S01]  /*00f0*/  IMAD R18, R20, UR10, R3 ;  /* 0x0000000a14127c24 */ /* 0x000fe2000f8e0203 */
[----:B------:R-:W-:Y:S01]  /*0100*/  UIADD3 UR5, UPT, UPT, UR4, 0x400, URZ ;  /* 0x0000040004057890 */ /* 0x000fe2000fffe0ff */
[----:B------:R-:W-:Y:S01]  /*0110*/  MOV R27, RZ ;  /* 0x000000ff001b7202 */ /* 0x000fe20000000f00 */
[----:B------:R-:W-:Y:S02]  /*0120*/  UIADD3 UR7, UPT, UPT, UR10, 0xf, URZ ;  /* 0x0000000f0a077890 */ /* 0x000fe4000fffe0ff */
[----:B0-----:R-:W-:Y:S02]  /*0130*/  ULEA UR5, UR6, UR5, 0x18 ;  /* 0x0000000506057291 */ /* 0x001fe4000f8ec0ff */
[----:B------:R-:W-:-:S04]  /*0140*/  ULEA UR4, UR6, UR4, 0x18 ;  /* 0x0000000406047291 */ /* 0x000fc8000f8ec0ff */
[C---:B------:R-:W-:Y:S02]  /*0150*/  LEA R6, R0.reuse, UR5, 0x6 ;  /* 0x0000000500067c11 */ /* 0x040fe4000f8e30ff */
[----:B------:R-:W-:Y:S01]  /*0160*/  LEA R16, R0, UR4, 0x6 ;  /* 0x0000000400107c11 */ /* 0x000fe2000f8e30ff */
[----:B------:R-:W-:Y:S01]  /*0170*/  UMOV UR4, URZ ;  /* 0x000000ff00047c82 */ /* 0x000fe20008000000 */
[----:B------:R-:W-:Y:S01]  /*0180*/  LEA R6, R3, R6, 0x2 ;  /* 0x0000000603067211 */ /* 0x000fe200078e10ff */
[----:B------:R-:W-:Y:S06]  /*0190*/  BRA.U !UP0, `(.L_x_1) ;  /* 0x0000000508b47547 */ /* 0x000fec000b800000 */
[----:B------:R-:W0:Y:S01]  /*01a0*/  LDC R2, c[0x0][0x3a0] ;  /* 0x0000e800ff027b82 */ /* 0x000e220000000800 */
[----:B------:R-:W-:Y:S01]  /*01b0*/  IADD3 R4, PT, PT, R0, 0x10, RZ ;  /* 0x0000001000047810 */ /* 0x000fe20007ffe0ff */
[----:B------:R-:W-:Y:S01]  /*01c0*/  USHF.R.U32.HI UR4, URZ, 0x4, UR7 ;  /* 0x00000004ff047899 */ /* 0x000fe20008011607 */
[----:B------:R-:W-:Y:S02]  /*01d0*/  MOV R27, RZ ;  /* 0x000000ff001b7202 */ /* 0x000fe40000000f00 */
[----:B------:R-:W-:Y:S01]  /*01e0*/  MOV R5, R18 ;  /* 0x0000001200057202 */ /* 0x000fe20000000f00 */
[----:B------:R-:W-:-:S04]  /*01f0*/  ULOP3.LUT UR4, UR4, 0x7fffffe, URZ, 0xc0, !UPT ;  /* 0x07fffffe04047892 */ /* 0x000fc8000f8ec0ff */
[----:B------:R-:W-:Y:S01]  /*0200*/  UIADD3 UR4, UPT, UPT, -UR4, URZ, URZ ;  /* 0x000000ff04047290 */ /* 0x000fe2000fffe1ff */
[-CC-:B0-----:R-:W-:Y:S02]  /*0210*/  IMAD R4, R4, R2.reuse, R3.reuse ;  /* 0x0000000204047224 */ /* 0x181fe400078e0203 */
[----:B------:R-:W-:-:S03]  /*0220*/  IMAD R7, R0, R2, R3 ;  /* 0x0000000200077224 */ /* 0x000fc600078e0203 */
[C---:B------:R-:W-:Y:S02]  /*0230*/  LEA R17, R8.reuse, R4, 0x4 ;  /* 0x0000000408117211 */ /* 0x040fe400078e20ff */
[----:B------:R-:W-:-:S07]  /*0240*/  LEA R7, R8, R7, 0x4 ;  /* 0x0000000708077211 */ /* 0x000fce00078e20ff */
.L_x_2:
[----:B------:R-:W0:Y:S08]  /*0250*/  LDC.64 R8, c[0x0][0x380] ;  /* 0x0000e000ff087b82 */ /* 0x000e300000000a00 */
[----:B------:R-:W1:Y:S01]  /*0260*/  LDC.64 R10, c[0x0][0x388] ;  /* 0x0000e200ff0a7b82 */ /* 0x000e620000000a00 */
[----:B0-----:R-:W-:-:S05]  /*0270*/  IMAD.WIDE R8, R5, 0x4, R8 ;  /* 0x0000000405087825 */ /* 0x001fca00078e0208 */
[----:B------:R-:W2:Y:S01]  /*0280*/  LDG.E.CONSTANT R26, desc[UR8][R8.64] ;  /* 0x00000008081a7981 */ /* 0x000ea2000c1e9900 */
[----:B-1----:R-:W-:-:S03]  /*0290*/  IMAD.WIDE R24, R7, 0x4, R10 ;  /* 0x0000000407187825 */ /* 0x002fc600078e020a */
[----:B------:R-:W3:Y:S04]  /*02a0*/  LDG.E.CONSTANT R22, desc[UR8][R8.64+0x40] ;  /* 0x0000400808167981 */ /* 0x000ee8000c1e9900 */
[----:B------:R-:W4:Y:S01]  /*02b0*/  LDG.E.CONSTANT R29, desc[UR8][R24.64] ;  /* 0x00000008181d7981 */ /* 0x000f22000c1e9900 */
[----:B------:R-:W-:-:S05]  /*02c0*/  IMAD.WIDE R10, R17, 0x4, R10 ;  /* 0x00000004110a7825 */ /* 0x000fca00078e020a */
[----:B------:R0:W5:Y:S01]  /*02d0*/  LDG.E.CONSTANT R21, desc[UR8][R10.64] ;  /* 0x000000080a157981 */ /* 0x000162000c1e9900 */
[C---:B------:R-:W-:Y:S02]  /*02e0*/  LEA R23, R3.reuse, R16, 0x2 ;  /* 0x0000001003177211 */ /* 0x040fe400078e10ff */
[----:B------:R-:W-:-:S03]  /*02f0*/  LEA R4, R3, UR5, 0x2 ;  /* 0x0000000503047c11 */ /* 0x000fc6000f8e10ff */
[----:B--2---:R-:W-:Y:S04]  /*0300*/  STS [R23], R26 ;  /* 0x0000001a17007388 */ /* 0x004fe80000000800 */
[----:B----4-:R-:W-:Y:S01]  /*0310*/  STS [R6], R29 ;  /* 0x0000001d06007388 */ /* 0x010fe20000000800 */
[----:B------:R-:W-:Y:S06]  /*0320*/  BAR.SYNC.DEFER_BLOCKING 0x0 ;  /* 0x0000000000007b1d */ /* 0x000fec0000010000 */
[----:B------:R-:W-:Y:S04]  /*0330*/  LDS R28, [R4] ;  /* 0x00000000041c7984 */ /* 0x000fe80000000800 */
[----:B------:R-:W1:Y:S04]  /*0340*/  LDS.128 R12, [R16] ;  /* 0x00000000100c7984 */ /* 0x000e680000000c00 */
[----:B------:R-:W2:Y:S04]  /*0350*/  LDS R24, [R4+0x40] ;  /* 0x0000400004187984 */ /* 0x000ea80000000800 */
[----:B------:R-:W4:Y:S04]  /*0360*/  LDS R25, [R4+0x80] ;  /* 0x0000800004197984 */ /* 0x000f280000000800 */
[----:B0-----:R-:W-:Y:S04]  /*0370*/  LDS.128 R8, [R16+0x10] ;  /* 0x0000100010087984 */ /* 0x001fe80000000c00 */
[----:B------:R-:W-:Y:S04]  /*0380*/  LDS R29, [R4+0x140] ;  /* 0x00014000041d7984 */ /* 0x000fe80000000800 */
[----:B------:R-:W-:Y:S01]  /*0390*/  LDS R26, [R4+0x340] ;  /* 0x00034000041a7984 */ /* 0x000fe20000000800 */
[----:B-1----:R-:W-:-:S03]  /*03a0*/  FFMA R28, R12, R28, R27 ;  /* 0x0000001c0c1c7223 */ /* 0x002fc6000000001b */
[----:B------:R-:W0:Y:S04]  /*03b0*/  LDS R12, [R4+0xc0] ;  /* 0x0000c000040c7984 */ /* 0x000e280000000800 */
[----:B------:R-:W1:Y:S01]  /*03c0*/  LDS R27, [R4+0x100] ;  /* 0x00010000041b7984 */ /* 0x000e620000000800 */
[----:B--2---:R-:W-:-:S03]  /*03d0*/  FFMA R24, R24, R13, R28 ;  /* 0x0000000d18187223 */ /* 0x004fc6000000001c */
[----:B------:R-:W-:Y:S01]  /*03e0*/  LDS R28, [R4+0x3c0] ;  /* 0x0003c000041c7984 */ /* 0x000fe20000000800 */
[----:B----4-:R-:W-:-:S03]  /*03f0*/  FFMA R13, R25, R14, R24 ;  /* 0x0000000e190d7223 */ /* 0x010fc60000000018 */
[----:B------:R-:W2:Y:S01]  /*0400*/  LDS R25, [R4+0x180] ;  /* 0x0001800004197984 */ /* 0x000ea20000000800 */
[----:B0-----:R-:W-:-:S04]  /*0410*/  FFMA R13, R12, R15, R13 ;  /* 0x0000000f0c0d7223 */ /* 0x001fc8000000000d */
[----:B-1----:R-:W-:Y:S02]  /*0420*/  FFMA R12, R8, R27, R13 ;  /* 0x0000001b080c7223 */ /* 0x002fe4000000000d */
[----:B------:R-:W0:Y:S02]  /*0430*/  LDS R8, [R4+0x1c0] ;  /* 0x0001c00004087984 */ /* 0x000e240000000800 */
[----:B------:R-:W-:Y:S02]  /*0440*/  FFMA R24, R29, R9, R12 ;  /* 0x000000091d187223 */ /* 0x000fe4000000000c */
[----:B------:R-:W-:Y:S04]  /*0450*/  LDS R9, [R4+0x200] ;  /* 0x0002000004097984 */ /* 0x000fe80000000800 */
[----:B------:R-:W1:Y:S04]  /*0460*/  LDS.128 R12, [R16+0x20] ;  /* 0x00002000100c7984 */ /* 0x000e680000000c00 */
[----:B------:R-:W4:Y:S01]  /*0470*/  LDS R29, [R4+0x240] ;  /* 0x00024000041d7984 */ /* 0x000f220000000800 */
[----:B--2---:R-:W-:-:S03]  /*0480*/  FFMA R27, R25, R10, R24 ;  /* 0x0000000a191b7223 */ /* 0x004fc60000000018 */
[----:B------:R-:W2:Y:S04]  /*0490*/  LDS R25, [R4+0x280] ;  /* 0x0002800004197984 */ /* 0x000ea80000000800 */
[----:B------:R-:W5:Y:S01]  /*04a0*/  LDS R24, [R4+0x2c0] ;  /* 0x0002c00004187984 */ /* 0x000f620000000800 */
[----:B0-----:R-:W-:-:S04]  /*04b0*/  FFMA R11, R8, R11, R27 ;  /* 0x0000000b080b7223 */ /* 0x001fc8000000001b */
[----:B-1----:R-:W-:Y:S02]  /*04c0*/  FFMA R12, R12, R9, R11 ;  /* 0x000000090c0c7223 */ /* 0x002fe4000000000b */
[----:B------:R-:W-:Y:S02]  /*04d0*/  LDS.128 R8, [R16+0x30] ;  /* 0x0000300010087984 */ /* 0x000fe40000000c00 */
[----:B----4-:R-:W-:Y:S02]  /*04e0*/  FFMA R12, R29, R13, R12 ;  /* 0x0000000d1d0c7223 */ /* 0x010fe4000000000c */
[----:B------:R-:W0:Y:S04]  /*04f0*/  LDS R13, [R4+0x300] ;  /* 0x00030000040d7984 */ /* 0x000e280000000800 */
[----:B------:R-:W1:Y:S01]  /*0500*/  LDS R29, [R4+0x380] ;  /* 0x00038000041d7984 */ /* 0x000e620000000800 */
[----:B------:R-:W-:Y:S01]  /*0510*/  BAR.SYNC.DEFER_BLOCKING 0x0 ;  /* 0x0000000000007b1d */ /* 0x000fe20000010000 */
[----:B--2---:R-:W-:-:S05]  /*0520*/  FFMA R25, R25, R14, R12 ;  /* 0x0000000e19197223 */ /* 0x004fca000000000c */
[----:B---3--:R-:W-:Y:S04]  /*0530*/  STS [R23], R22 ;  /* 0x0000001617007388 */ /* 0x008fe80000000800 */
[----:B-----5:R-:W-:Y:S01]  /*0540*/  STS [R6], R21 ;  /* 0x0000001506007388 */ /* 0x020fe20000000800 */
[----:B------:R-:W-:Y:S01]  /*0550*/  BAR.SYNC.DEFER_BLOCKING 0x0 ;  /* 0x0000000000007b1d */ /* 0x000fe20000010000 */
[----:B------:R-:W-:-:S04]  /*0560*/  FFMA R15, R24, R15, R25 ;  /* 0x0000000f180f7223 */ /* 0x000fc80000000019 */
[----:B0-----:R-:W-:-:S04]  /*0570*/  FFMA R27, R8, R13, R15 ;  /* 0x0000000d081b7223 */ /* 0x001fc8000000000f */
[----:B------:R-:W-:Y:S01]  /*0580*/  FFMA R8, R26, R9, R27 ;  /* 0x000000091a087223 */ /* 0x000fe2000000001b */
[----:B------:R-:W-:Y:S04]  /*0590*/  LDS R25, [R4] ;  /* 0x0000000004197984 */ /* 0x000fe80000000800 */
[----:B------:R-:W0:Y:S04]  /*05a0*/  LDS.128 R12, [R16] ;  /* 0x00000000100c7984 */ /* 0x000e280000000c00 */
[----:B------:R-:W2:Y:S04]  /*05b0*/  LDS R24, [R4+0x40] ;  /* 0x0000400004187984 */ /* 0x000ea80000000800 */
[----:B------:R-:W3:Y:S04]  /*05c0*/  LDS R27, [R4+0x80] ;  /* 0x00008000041b7984 */ /* 0x000ee80000000800 */
[----:B------:R-:W4:Y:S01]  /*05d0*/  LDS R26, [R4+0xc0] ;  /* 0x0000c000041a7984 */ /* 0x000f220000000800 */
[----:B-1----:R-:W-:-:S03]  /*05e0*/  FFMA R29, R29, R10, R8 ;  /* 0x0000000a1d1d7223 */ /* 0x002fc60000000008 */
[----:B------:R-:W-:Y:S01]  /*05f0*/  LDS R21, [R4+0x100] ;  /* 0x0001000004157984 */ /* 0x000fe20000000800 */
[----:B------:R-:W-:-:S03]  /*0600*/  FFMA R29, R28, R11, R29 ;  /* 0x0000000b1c1d7223 */ /* 0x000fc6000000001d */
[----:B------:R-:W1:Y:S04]  /*0610*/  LDS.128 R8, [R16+0x10] ;  /* 0x0000100010087984 */ /* 0x000e680000000c00 */
[----:B------:R-:W5:Y:S04]  /*0620*/  LDS R22, [R4+0x140] ;  /* 0x0001400004167984 */ /* 0x000f680000000800 */
[----:B------:R-:W5:Y:S04]  /*0630*/  LDS R23, [R4+0x180] ;  /* 0x0001800004177984 */ /* 0x000f680000000800 */
[----:B------:R-:W5:Y:S01]  /*0640*/  LDS R28, [R4+0x1c0] ;  /* 0x0001c000041c7984 */ /* 0x000f620000000800 */
[----:B0-----:R-:W-:-:S04]  /*0650*/  FFMA R25, R12, R25, R29 ;  /* 0x000000190c197223 */ /* 0x001fc8000000001d */
[----:B--2---:R-:W-:Y:S02]  /*0660*/  FFMA R24, R24, R13, R25 ;  /* 0x0000000d18187223 */ /* 0x004fe40000000019 */
[----:B------:R-:W-:Y:S02]  /*0670*/  LDS R25, [R4+0x200] ;  /* 0x0002000004197984 */ /* 0x000fe40000000800 */
[----:B---3--:R-:W-:Y:S02]  /*0680*/  FFMA R27, R27, R14, R24 ;  /* 0x0000000e1b1b7223 */ /* 0x008fe40000000018 */
[----:B------:R-:W-:Y:S02]  /*0690*/  LDS R24, [R4+0x240] ;  /* 0x0002400004187984 */ /* 0x000fe40000000800 */
[----:B----4-:R-:W-:Y:S02]  /*06a0*/  FFMA R27, R26, R15, R27 ;  /* 0x0000000f1a1b7223 */ /* 0x010fe4000000001b */
[----:B------:R-:W0:Y:S04]  /*06b0*/  LDS.128 R12, [R16+0x20] ;  /* 0x00002000100c7984 */ /* 0x000e280000000c00 */
[----:B------:R-:W-:Y:S01]  /*06c0*/  LDS R26, [R4+0x3c0] ;  /* 0x0003c000041a7984 */ /* 0x000fe20000000800 */
[----:B-1----:R-:W-:-:S04]  /*06d0*/  FFMA R21, R8, R21, R27 ;  /* 0x0000001508157223 */ /* 0x002fc8000000001b */
[----:B-----5:R-:W-:Y:S02]  /*06e0*/  FFMA R22, R22, R9, R21 ;  /* 0x0000000916167223 */ /* 0x020fe40000000015 */
[----:B------:R-:W1:Y:S02]  /*06f0*/  LDS R21, [R4+0x280] ;  /* 0x0002800004157984 */ /* 0x000e640000000800 */
[----:B------:R-:W-:Y:S02]  /*0700*/  FFMA R23, R23, R10, R22 ;  /* 0x0000000a17177223 */ /* 0x000fe40000000016 */
[----:B------:R-:W2:Y:S02]  /*0710*/  LDS R22, [R4+0x2c0] ;  /* 0x0002c00004167984 */ /* 0x000ea40000000800 */
[----:B------:R-:W-:Y:S02]  /*0720*/  FFMA R27, R28, R11, R23 ;  /* 0x0000000b1c1b7223 */ /* 0x000fe40000000017 */
[----:B------:R-:W-:Y:S04]  /*0730*/  LDS R23, [R4+0x300] ;  /* 0x0003000004177984 */ /* 0x000fe80000000800 */
[----:B------:R-:W3:Y:S01]  /*0740*/  LDS.128 R8, [R16+0x30] ;  /* 0x0000300010087984 */ /* 0x000ee20000000c00 */
[----:B0-----:R-:W-:-:S03]  /*0750*/  FFMA R27, R12, R25, R27 ;  /* 0x000000190c1b7223 */ /* 0x001fc6000000001b */
[----:B------:R-:W0:Y:S04]  /*0760*/  LDS R12, [R4+0x340] ;  /* 0x00034000040c7984 */ /* 0x000e280000000800 */
[----:B------:R-:W4:Y:S01]  /*0770*/  LDS R25, [R4+0x380] ;  /* 0x0003800004197984 */ /* 0x000f220000000800 */
[----:B------:R-:W-:-:S04]  /*0780*/  FFMA R24, R24, R13, R27 ;  /* 0x0000000d18187223 */ /* 0x000fc8000000001b */
[----:B-1----:R-:W-:Y:S01]  /*0790*/  FFMA R21, R21, R14, R24 ;  /* 0x0000000e15157223 */ /* 0x002fe20000000018 */
[----:B------:R-:W-:-:S03]  /*07a0*/  UIADD3 UR4, UPT, UPT, UR4, 0x2, URZ ;  /* 0x0000000204047890 */ /* 0x000fc6000fffe0ff */
[----:B--2---:R-:W-:Y:S01]  /*07b0*/  FFMA R15, R22, R15, R21 ;  /* 0x0000000f160f7223 */ /* 0x004fe20000000015 */
[----:B------:R-:W-:-:S03]  /*07c0*/  UISETP.NE.AND UP0, UPT, UR4, URZ, UPT ;  /* 0x000000ff0400728c */ /* 0x000fc6000bf05270 */
[----:B---3--:R-:W-:Y:S01]  /*07d0*/  FFMA R15, R8, R23, R15 ;  /* 0x00000017080f7223 */ /* 0x008fe2000000000f */
[----:B------:R-:W-:Y:S02]  /*07e0*/  IADD3 R5, PT, PT, R5, 0x20, RZ ;  /* 0x0000002005057810 */ /* 0x000fe40007ffe0ff */
[C---:B------:R-:W-:Y:S02]  /*07f0*/  LEA R17, R2.reuse, R17, 0x5 ;  /* 0x0000001102117211 */ /* 0x040fe400078e28ff */
[----:B------:R-:W-:Y:S01]  /*0800*/  LEA R7, R2, R7, 0x5 ;  /* 0x0000000702077211 */ /* 0x000fe200078e28ff */
[----:B0-----:R-:W-:-:S04]  /*0810*/  FFMA R12, R12, R9, R15 ;  /* 0x000000090c0c7223 */ /* 0x001fc8000000000f */
[----:B----4-:R-:W-:-:S04]  /*0820*/  FFMA R25, R25, R10, R12 ;  /* 0x0000000a19197223 */ /* 0x010fc8000000000c */
[----:B------:R-:W-:Y:S01]  /*0830*/  FFMA R27, R26, R11, R25 ;  /* 0x0000000b1a1b7223 */ /* 0x000fe20000000019 */
[----:B------:R-:W-:Y:S06]  /*0840*/  BAR.SYNC.DEFER_BLOCKING 0x0 ;  /* 0x0000000000007b1d */ /* 0x000fec0000010000 */
[----:B------:R-:W-:Y:S05]  /*0850*/  BRA.U UP0, `(.L_x_2) ;  /* 0xfffffff9007c7547 */ /* 0x000fea000b83ffff */
[----:B------:R-:W-:-:S12]  /*0860*/  ULOP3.LUT UR4, UR7, 0x7fffffe0, URZ, 0xc0, !UPT ;  /* 0x7fffffe007047892 */ /* 0x000fd8000f8ec0ff */
.L_x_1:
[----:B------:R-:W-:-:S09]  /*0870*/  ULOP3.LUT UP0, URZ, UR7, 0x10, URZ, 0xc0, !UPT ;  /* 0x0000001007ff7892 */ /* 0x000fd2000f80c0ff */
[----:B------:R-:W-:Y:S05]  /*0880*/  BRA.U !UP0, `(.L_x_0) ;  /* 0x0000000108d07547 */ /* 0x000fea000b800000 */
[----:B------:R-:W0:Y:S01]  /*0890*/  LDC.64 R4, c[0x0][0x380] ;  /* 0x0000e000ff047b82 */ /* 0x000e220000000a00 */
[----:B------:R-:W1:Y:S01]  /*08a0*/  LDCU UR6, c[0x0][0x3a0] ;  /* 0x00007400ff0677ac */ /* 0x000e620008000800 */
[----:B------:R-:W-:Y:S02]  /*08b0*/  IADD3 R0, PT, PT, R0, UR4, RZ ;  /* 0x0000000400007c10 */ /* 0x000fe4000fffe0ff */
[----:B------:R-:W-:-:S04]  /*08c0*/  IADD3 R7, PT, PT, R18, UR4, RZ ;  /* 0x0000000412077c10 */ /* 0x000fc8000fffe0ff */
[----:B------:R-:W2:Y:S01]  /*08d0*/  LDC.64 R12, c[0x0][0x388] ;  /* 0x0000e200ff0c7b82 */ /* 0x000ea20000000a00 */
[----:B-1----:R-:W-:Y:S02]  /*08e0*/  IMAD R9, R0, UR6, R19 ;  /* 0x0000000600097c24 */ /* 0x002fe4000f8e0213 */
[----:B0-----:R-:W-:-:S06]  /*08f0*/  IMAD.WIDE R4, R7, 0x4, R4 ;  /* 0x0000000407047825 */ /* 0x001fcc00078e0204 */
[----:B------:R-:W3:Y:S01]  /*0900*/  LDG.E.CONSTANT R4, desc[UR8][R4.64] ;  /* 0x0000000804047981 */ /* 0x000ee2000c1e9900 */
[----:B--2---:R-:W-:-:S05]  /*0910*/  IMAD.WIDE R12, R9, 0x4, R12 ;  /* 0x00000004090c7825 */ /* 0x004fca00078e020c */
[----:B------:R-:W2:Y:S01]  /*0920*/  LDG.E.CONSTANT R7, desc[UR8][R12.64] ;  /* 0x000000080c077981 */ /* 0x000ea2000c1e9900 */
[C---:B------:R-:W-:Y:S02]  /*0930*/  LEA R21, R3.reuse, R16, 0x2 ;  /* 0x0000001003157211 */ /* 0x040fe400078e10ff */
[----:B------:R-:W-:-:S03]  /*0940*/  LEA R3, R3, UR5, 0x2 ;  /* 0x0000000503037c11 */ /* 0x000fc6000f8e10ff */
[----:B---3--:R-:W-:Y:S04]  /*0950*/  STS [R21], R4 ;  /* 0x0000000415007388 */ /* 0x008fe80000000800 */
[----:B--2---:R-:W-:Y:S01]  /*0960*/  STS [R6], R7 ;  /* 0x0000000706007388 */ /* 0x004fe20000000800 */
[----:B------:R-:W-:Y:S06]  /*0970*/  BAR.SYNC.DEFER_BLOCKING 0x0 ;  /* 0x0000000000007b1d */ /* 0x000fec0000010000 */
[----:B------:R-:W-:Y:S04]  /*0980*/  LDS R22, [R3] ;  /* 0x0000000003167984 */ /* 0x000fe80000000800 */
[----:B------:R-:W0:Y:S04]  /*0990*/  LDS.128 R8, [R16] ;  /* 0x0000000010087984 */ /* 0x000e280000000c00 */
[----:B------:R-:W1:Y:S04]  /*09a0*/  LDS R29, [R3+0x40] ;  /* 0x00004000031d7984 */ /* 0x000e680000000800 */
[----:B------:R-:W2:Y:S04]  /*09b0*/  LDS R25, [R3+0x80] ;  /* 0x0000800003197984 */ /* 0x000ea80000000800 */
[----:B------:R-:W3:Y:S04]  /*09c0*/  LDS R18, [R3+0xc0] ;  /* 0x0000c00003127984 */ /* 0x000ee80000000800 */
[----:B------:R-:W-:Y:S04]  /*09d0*/  LDS R17, [R3+0x100] ;  /* 0x0001000003117984 */ /* 0x000fe80000000800 */
[----:B------:R-:W4:Y:S04]  /*09e0*/  LDS.128 R12, [R16+0x10] ;  /* 0x00001000100c7984 */ /* 0x000f280000000c00 */
[----:B------:R-:W5:Y:S04]  /*09f0*/  LDS R0, [R3+0x140] ;  /* 0x0001400003007984 */ /* 0x000f680000000800 */
[----:B------:R-:W5:Y:S04]  /*0a00*/  LDS R21, [R3+0x180] ;  /* 0x0001800003157984 */ /* 0x000f680000000800 */
[----:B------:R-:W5:Y:S04]  /*0a10*/  LDS R2, [R3+0x1c0] ;  /* 0x0001c00003027984 */ /* 0x000f680000000800 */
[----:B------:R-:W-:Y:S04]  /*0a20*/  LDS R23, [R3+0x200] ;  /* 0x0002000003177984 */ /* 0x000fe80000000800 */
[----:B------:R-:W5:Y:S01]  /*0a30*/  LDS.128 R4, [R16+0x20] ;  /* 0x0000200010047984 */ /* 0x000f620000000c00 */
[----:B0-----:R-:W-:-:S03]  /*0a40*/  FFMA R22, R8, R22, R27 ;  /* 0x0000001608167223 */ /* 0x001fc6000000001b */
[----:B------:R-:W0:Y:S01]  /*0a50*/  LDS R8, [R3+0x240] ;  /* 0x0002400003087984 */ /* 0x000e220000000800 */
[----:B-1----:R-:W-:-:S03]  /*0a60*/  FFMA R22, R29, R9, R22 ;  /* 0x000000091d167223 */ /* 0x002fc60000000016 */
[----:B------:R-:W1:Y:S01]  /*0a70*/  LDS R9, [R3+0x280] ;  /* 0x0002800003097984 */ /* 0x000e620000000800 */
[----:B--2---:R-:W-:-:S03]  /*0a80*/  FFMA R25, R25, R10, R22 ;  /* 0x0000000a19197223 */ /* 0x004fc60000000016 */
[----:B------:R-:W2:Y:S01]  /*0a90*/  LDS R10, [R3+0x2c0] ;  /* 0x0002c000030a7984 */ /* 0x000ea20000000800 */
[----:B---3--:R-:W-:-:S03]  /*0aa0*/  FFMA R29, R18, R11, R25 ;  /* 0x0000000b121d7223 */ /* 0x008fc60000000019 */
[----:B------:R-:W-:Y:S04]  /*0ab0*/  LDS R11, [R3+0x300] ;  /* 0x00030000030b7984 */ /* 0x000fe80000000800 */
[----:B------:R-:W3:Y:S01]  /*0ac0*/  LDS.128 R24, [R16+0x30] ;  /* 0x0000300010187984 */ /* 0x000ee20000000c00 */
[----:B----4-:R-:W-:-:S03]  /*0ad0*/  FFMA R29, R12, R17, R29 ;  /* 0x000000110c1d7223 */ /* 0x010fc6000000001d */
[----:B------:R-:W4:Y:S01]  /*0ae0*/  LDS R18, [R3+0x340] ;  /* 0x0003400003127984 */ /* 0x000f220000000800 */
[----:B-----5:R-:W-:-:S03]  /*0af0*/  FFMA R12, R0, R13, R29 ;  /* 0x0000000d000c7223 */ /* 0x020fc6000000001d */
[----:B------:R-:W5:Y:S04]  /*0b00*/  LDS R17, [R3+0x380] ;  /* 0x0003800003117984 */ /* 0x000f680000000800 */
[----:B------:R-:W5:Y:S01]  /*0b10*/  LDS R0, [R3+0x3c0] ;  /* 0x0003c00003007984 */ /* 0x000f620000000800 */
[----:B------:R-:W-:-:S04]  /*0b20*/  FFMA R21, R21, R14, R12 ;  /* 0x0000000e15157223 */ /* 0x000fc8000000000c */
[----:B------:R-:W-:-:S04]  /*0b30*/  FFMA R15, R2, R15, R21 ;  /* 0x0000000f020f7223 */ /* 0x000fc80000000015 */
[----:B------:R-:W-:-:S04]  /*0b40*/  FFMA R15, R4, R23, R15 ;  /* 0x00000017040f7223 */ /* 0x000fc8000000000f */
[----:B0-----:R-:W-:-:S04]  /*0b50*/  FFMA R8, R8, R5, R15 ;  /* 0x0000000508087223 */ /* 0x001fc8000000000f */
[----:B-1----:R-:W-:-:S04]  /*0b60*/  FFMA R9, R9, R6, R8 ;  /* 0x0000000609097223 */ /* 0x002fc80000000008 */
[----:B--2---:R-:W-:-:S04]  /*0b70*/  FFMA R7, R10, R7, R9 ;  /* 0x000000070a077223 */ /* 0x004fc80000000009 */
[----:B---3--:R-:W-:-:S04]  /*0b80*/  FFMA R7, R24, R11, R7 ;  /* 0x0000000b18077223 */ /* 0x008fc80000000007 */
[----:B----4-:R-:W-:-:S04]  /*0b90*/  FFMA R18, R18, R25, R7 ;  /* 0x0000001912127223 */ /* 0x010fc80000000007 */
[----:B-----5:R-:W-:-:S04]  /*0ba0*/  FFMA R17, R17, R26, R18 ;  /* 0x0000001a11117223 */ /* 0x020fc80000000012 */
[----:B------:R-:W-:Y:S01]  /*0bb0*/  FFMA R27, R0, R27, R17 ;  /* 0x0000001b001b7223 */ /* 0x000fe20000000011 */
[----:B------:R-:W-:Y:S06]  /*0bc0*/  BAR.SYNC.DEFER_BLOCKING 0x0 ;  /* 0x0000000000007b1d */ /* 0x000fec0000010000 */
.L_x_0:
[----:B------:R-:W0:Y:S01]  /*0bd0*/  LDC.64 R2, c[0x0][0x390] ;  /* 0x0000e400ff027b82 */ /* 0x000e220000000a00 */
[----:B------:R-:W1:Y:S02]  /*0be0*/  LDCU UR4, c[0x0][0x3a0] ;  /* 0x00007400ff0477ac */ /* 0x000e640008000800 */
[----:B-1----:R-:W-:-:S04]  /*0bf0*/  IMAD R19, R20, UR4, R19 ;  /* 0x0000000414137c24 */ /* 0x002fc8000f8e0213 */
[----:B0-----:R-:W-:-:S05]  /*0c00*/  IMAD.WIDE R2, R19, 0x4, R2 ;  /* 0x0000000413027825 */ /* 0x001fca00078e0202 */
[----:B------:R-:W-:Y:S01]  /*0c10*/  STG.E desc[UR8][R2.64], R27 ;  /* 0x0000001b02007986 */ /* 0x000fe2000c101908 */
[----:B------:R-:W-:Y:S05]  /*0c20*/  EXIT ;  /* 0x000000000000794d */ /* 0x000fea0003800000 */
.L_x_3:
[----:B------:R-:W-:-:S00]  /*0c30*/  BRA `(.L_x_3) ;  /* 0xfffffffc00fc7947 */ /* 0x000fc0000383ffff */
[----:B------:R-:W-:-:S00]  /*0c40*/  NOP ;  /* 0x0000000000007918 */ /* 0x000fc00000000000 */
        /* <DEDUP_REMOVED lines=11> */
.L_x_4:


//--------------------- .nv.shared._Z20matmul_tiled_studentPKfS0_Pfiii --------------------------
	.section	.nv.shared._Z20matmul_tiled_studentPKfS0_Pfiii,"aw",@nobits
	.sectionflags	@""
	.align	4
.nv.shared._Z20matmul_tiled_studentPKfS0_Pfiii:
	.zero		3072


//--------------------- .nv.shared.reserved.0     --------------------------
	.section	.nv.shared.reserved.0,"aw",@nobits
	.weak		__nv_reservedSMEM_offset_0_alias
	.size		__nv_reservedSMEM_offset_0_alias, 0, 64
	.other		__nv_reservedSMEM_offset_0_alias,@"STO_CUDA_RESERVED_SHARED STV_DEFAULT"
__nv_reservedSMEM_offset_0_alias:
	.zero		0
	.zero		64


//--------------------- .nv.constant0._Z20matmul_tiled_studentPKfS0_Pfiii --------------------------
	.section	.nv.constant0._Z20matmul_tiled_studentPKfS0_Pfiii,"a",@progbits
	.sectionflags	@""
	.align	4
.nv.constant0._Z20matmul_tiled_studentPKfS0_Pfiii:
	.zero		932


//--------------------- SYMBOLS --------------------------

	.type		.nv.reservedSmem.offset0,@object
	.size		.nv.reservedSmem.offset0,0x4
	.type		.nv.reservedSmem.cap,@object
	.size		.nv.reservedSmem.cap,0x4
